//
// Generated by NVIDIA NVVM Compiler
//
// Compiler Build ID: CL-36424714
// Cuda compilation tools, release 13.0, V13.0.88
// Based on NVVM 20.0.0
//

.version 9.0
.target sm_100
.address_size 64

	// .globl	dot_product
// _ZZ11dot_productE10sharedData has been demoted

.visible .entry dot_product(
	.param .u64 .ptr .align 1 dot_product_param_0,
	.param .u64 .ptr .align 1 dot_product_param_1,
	.param .u64 .ptr .align 1 dot_product_param_2,
	.param .u32 dot_product_param_3
)
{
	.reg .pred 	%p<6>;
	.reg .b32 	%r<16>;
	.reg .b32 	%f<12>;
	.reg .b64 	%rd<12>;
	// demoted variable
	.shared .align 4 .b8 _ZZ11dot_productE10sharedData[4096];
	ld.param.u64 	%rd1, [dot_product_param_0];
	ld.param.u64 	%rd2, [dot_product_param_1];
	ld.param.u64 	%rd3, [dot_product_param_2];
	ld.param.u32 	%r8, [dot_product_param_3];
	mov.u32 	%r1, %ctaid.y;
	mov.u32 	%r2, %tid.x;
	mov.u32 	%r15, %ntid.x;
	mov.u32 	%r9, %ctaid.x;
	mad.lo.s32 	%r10, %r15, %r9, %r2;
	mad.lo.s32 	%r4, %r8, %r1, %r10;
	setp.ge.s32 	%p1, %r10, %r8;
	mov.f32 	%f11, 0f00000000;
	@%p1 bra 	$L__BB0_2;
	cvta.to.global.u64 	%rd4, %rd1;
	cvta.to.global.u64 	%rd5, %rd2;
	mul.wide.s32 	%rd6, %r4, 4;
	add.s64 	%rd7, %rd4, %rd6;
	ld.global.f32 	%f4, [%rd7];
	add.s64 	%rd8, %rd5, %rd6;
	ld.global.f32 	%f5, [%rd8];
	mul.f32 	%f11, %f4, %f5;
$L__BB0_2:
	shl.b32 	%r11, %r2, 2;
	mov.u32 	%r12, _ZZ11dot_productE10sharedData;
	add.s32 	%r5, %r12, %r11;
	st.shared.f32 	[%r5], %f11;
	bar.sync 	0;
	setp.lt.u32 	%p2, %r15, 2;
	@%p2 bra 	$L__BB0_6;
$L__BB0_3:
	shr.u32 	%r7, %r15, 1;
	setp.ge.u32 	%p3, %r2, %r7;
	@%p3 bra 	$L__BB0_5;
	shl.b32 	%r13, %r7, 2;
	add.s32 	%r14, %r5, %r13;
	ld.shared.f32 	%f6, [%r14];
	ld.shared.f32 	%f7, [%r5];
	add.f32 	%f8, %f6, %f7;
	st.shared.f32 	[%r5], %f8;
$L__BB0_5:
	bar.sync 	0;
	setp.gt.u32 	%p4, %r15, 3;
	mov.u32 	%r15, %r7;
	@%p4 bra 	$L__BB0_3;
$L__BB0_6:
	setp.ne.s32 	%p5, %r2, 0;
	@%p5 bra 	$L__BB0_8;
	cvta.to.global.u64 	%rd9, %rd3;
	mul.wide.u32 	%rd10, %r1, 4;
	add.s64 	%rd11, %rd9, %rd10;
	ld.shared.f32 	%f9, [_ZZ11dot_productE10sharedData];
	atom.global.add.f32 	%f10, [%rd11], %f9;
$L__BB0_8:
	ret;

}


// ===== COMPILED SASS (sm_100) =====

	.target	sm_100

	.elftype	@"ET_EXEC"


//--------------------- .note.nv.tkinfo           --------------------------
	.section	.note.nv.tkinfo,"",@"SHT_NOTE"
	.sectionflags	@"SHF_NOTE_NV_TKINFO"
	.tkinfo
        /*0018*/ 	.word	0x00000002
        /*0030*/ 	.string	""
        /*0030*/ 	.string	"ptxas"
        /*0030*/ 	.string	"Cuda compilation tools, release 13.0, V13.0.88"
        /*0030*/ 	.string	"Build cuda_13.0.r13.0/compiler.36424714_0"
        /*0030*/ 	.string	"-arch sm_100 -m 64 "



//--------------------- .note.nv.cuinfo           --------------------------
	.section	.note.nv.cuinfo,"",@"SHT_NOTE"
	.sectionflags	@"SHF_NOTE_NV_CUINFO"
        /*0018*/ 	.short	0x0002
        /*001a*/ 	.short	0x0064
        /*001c*/ 	.short	0x0082
	.zero		2


//--------------------- .nv.info                  --------------------------
	.section	.nv.info,"",@"SHT_CUDA_INFO"
	.align	4


	//----- nvinfo : EIATTR_REGCOUNT
	.align		4
        /*0000*/ 	.byte	0x04, 0x2f
        /*0002*/ 	.short	(.L_1 - .L_0)
	.align		4
.L_0:
        /*0004*/ 	.word	index@(dot_product)
        /*0008*/ 	.word	0x0000000c


	//----- nvinfo : EIATTR_FRAME_SIZE
	.align		4
.L_1:
        /*000c*/ 	.byte	0x04, 0x11
        /*000e*/ 	.short	(.L_3 - .L_2)
	.align		4
.L_2:
        /*0010*/ 	.word	index@(dot_product)
        /*0014*/ 	.word	0x00000000


	//----- nvinfo : EIATTR_MIN_STACK_SIZE
	.align		4
.L_3:
        /*0018*/ 	.byte	0x04, 0x12
        /*001a*/ 	.short	(.L_5 - .L_4)
	.align		4
.L_4:
        /*001c*/ 	.word	index@(dot_product)
        /*0020*/ 	.word	0x00000000
.L_5:


//--------------------- .nv.compat                --------------------------
	.section	.nv.compat,"",@"SHT_CUDA_COMPAT_INFO"
	.align	4
        /*0000*/ 	.byte	0x02, 0x09, 0x00, 0x00, 0x02, 0x02, 0x01, 0x00, 0x02, 0x05, 0x05, 0x00, 0x03, 0x07, 0x01, 0x01
        /*0010*/ 	.byte	0x02, 0x03, 0x00, 0x00, 0x02, 0x06, 0x01, 0x00, 0x04, 0x0b, 0x08, 0x00, 0x09, 0x00, 0x00, 0x00
        /*0020*/ 	.byte	0x00, 0x00, 0x00, 0x00


//--------------------- .nv.info.dot_product      --------------------------
	.section	.nv.info.dot_product,"",@"SHT_CUDA_INFO"
	.sectionflags	@""
	.align	4


	//----- nvinfo : EIATTR_CUDA_API_VERSION
	.align		4
        /*0000*/ 	.byte	0x04, 0x37
        /*0002*/ 	.short	(.L_7 - .L_6)
.L_6:
        /*0004*/ 	.word	0x00000082


	//----- nvinfo : EIATTR_KPARAM_INFO
	.align		4
.L_7:
        /*0008*/ 	.byte	0x04, 0x17
        /*000a*/ 	.short	(.L_9 - .L_8)
.L_8:
        /*000c*/ 	.word	0x00000000
        /*0010*/ 	.short	0x0003
        /*0012*/ 	.short	0x0018
        /*0014*/ 	.byte	0x00, 0xf0, 0x11, 0x00


	//----- nvinfo : EIATTR_KPARAM_INFO
	.align		4
.L_9:
        /*0018*/ 	.byte	0x04, 0x17
        /*001a*/ 	.short	(.L_11 - .L_10)
.L_10:
        /*001c*/ 	.word	0x00000000
        /*0020*/ 	.short	0x0002
        /*0022*/ 	.short	0x0010
        /*0024*/ 	.byte	0x00, 0xf5, 0x21, 0x00


	//----- nvinfo : EIATTR_KPARAM_INFO
	.align		4
.L_11:
        /*0028*/ 	.byte	0x04, 0x17
        /*002a*/ 	.short	(.L_13 - .L_12)
.L_12:
        /*002c*/ 	.word	0x00000000
        /*0030*/ 	.short	0x0001
        /*0032*/ 	.short	0x0008
        /*0034*/ 	.byte	0x00, 0xf5, 0x21, 0x00


	//----- nvinfo : EIATTR_KPARAM_INFO
	.align		4
.L_13:
        /*0038*/ 	.byte	0x04, 0x17
        /*003a*/ 	.short	(.L_15 - .L_14)
.L_14:
        /*003c*/ 	.word	0x00000000
        /*0040*/ 	.short	0x0000
        /*0042*/ 	.short	0x0000
        /*0044*/ 	.byte	0x00, 0xf5, 0x21, 0x00


	//----- nvinfo : EIATTR_SPARSE_MMA_MASK
	.align		4
.L_15:
        /*0048*/ 	.byte	0x03, 0x50
        /*004a*/ 	.short	0x0000


	//----- nvinfo : EIATTR_MAXREG_COUNT
	.align		4
        /*004c*/ 	.byte	0x03, 0x1b
        /*004e*/ 	.short	0x00ff


	//----- nvinfo : EIATTR_NUM_BARRIERS
	.align		4
        /*0050*/ 	.byte	0x02, 0x4c
        /*0052*/ 	.byte	0x01
	.zero		1


	//----- nvinfo : EIATTR_MERCURY_ISA_VERSION
	.align		4
        /*0054*/ 	.byte	0x03, 0x5f
        /*0056*/ 	.short	0x0101


	//----- nvinfo : EIATTR_VRC_CTA_INIT_COUNT
	.align		4
        /*0058*/ 	.byte	0x02, 0x4a
	.zero		1
	.zero		1


	//----- nvinfo : EIATTR_EXIT_INSTR_OFFSETS
	.align		4
        /*005c*/ 	.byte	0x04, 0x1c
        /*005e*/ 	.short	(.L_17 - .L_16)


	//   ....[0]....
.L_16:
        /*0060*/ 	.word	0x00000270


	//   ....[1]....
        /*0064*/ 	.word	0x000002f0


	//----- nvinfo : EIATTR_CBANK_PARAM_SIZE
	.align		4
.L_17:
        /*0068*/ 	.byte	0x03, 0x19
        /*006a*/ 	.short	0x001c


	//----- nvinfo : EIATTR_PARAM_CBANK
	.align		4
        /*006c*/ 	.byte	0x04, 0x0a
        /*006e*/ 	.short	(.L_19 - .L_18)
	.align		4
.L_18:
        /*0070*/ 	.word	index@(.nv.constant0.dot_product)
        /*0074*/ 	.short	0x0380
        /*0076*/ 	.short	0x001c


	//----- nvinfo : EIATTR_SW_WAR
	.align		4
.L_19:
        /*0078*/ 	.byte	0x04, 0x36
        /*007a*/ 	.short	(.L_21 - .L_20)
.L_20:
        /*007c*/ 	.word	0x00000008
.L_21:


//--------------------- .nv.callgraph             --------------------------
	.section	.nv.callgraph,"",@"SHT_CUDA_CALLGRAPH"
	.align	4
	.sectionentsize	8
	.align		4
        /*0000*/ 	.word	0x00000000
	.align		4
        /*0004*/ 	.word	0xffffffff
	.align		4
        /*0008*/ 	.word	0x00000000
	.align		4
        /*000c*/ 	.word	0xfffffffe
	.align		4
        /*0010*/ 	.word	0x00000000
	.align		4
        /*0014*/ 	.word	0xfffffffd
	.align		4
        /*0018*/ 	.word	0x00000000
	.align		4
        /*001c*/ 	.word	0xfffffffc


//--------------------- .text.dot_product         --------------------------
	.section	.text.dot_product,"ax",@progbits
	.align	128
        .global         dot_product
        .type           dot_product,@function
        .size           dot_product,(.L_x_3 - dot_product)
        .other          dot_product,@"STO_CUDA_ENTRY STV_DEFAULT"
dot_product:
.text.dot_product:
[----:B------:R-:W-:Y:S01]  /*0000*/  LDC R1, c[0x0][0x37c] ;  /* 0x0000df00ff017b82 */ /* 0x000fe20000000800 */
[----:B------:R-:W0:Y:S01]  /*0010*/  S2R R8, SR_TID.X ;  /* 0x0000000000087919 */ /* 0x000e220000002100 */
[----:B------:R-:W0:Y:S06]  /*0020*/  LDCU UR8, c[0x0][0x360] ;  /* 0x00006c00ff0877ac */ /* 0x000e2c0008000800 */
[----:B------:R-:W1:Y:S01]  /*0030*/  LDC.64 R2, c[0x0][0x380] ;  /* 0x0000e000ff027b82 */ /* 0x000e620000000a00 */
[----:B------:R-:W0:Y:S01]  /*0040*/  S2R R7, SR_CTAID.X ;  /* 0x0000000000077919 */ /* 0x000e220000002500 */
[----:B------:R-:W2:Y:S01]  /*0050*/  LDCU UR4, c[0x0][0x398] ;  /* 0x00007300ff0477ac */ /* 0x000ea20008000800 */
[----:B------:R-:W2:Y:S01]  /*0060*/  S2R R9, SR_CTAID.Y ;  /* 0x0000000000097919 */ /* 0x000ea20000002600 */
[----:B------:R-:W3:Y:S04]  /*0070*/  LDCU.64 UR6, c[0x0][0x358] ;  /* 0x00006b00ff0677ac */ /* 0x000ee80008000a00 */
[----:B------:R-:W4:Y:S01]  /*0080*/  LDC.64 R4, c[0x0][0x388] ;  /* 0x0000e200ff047b82 */ /* 0x000f220000000a00 */
[----:B0-----:R-:W-:-:S04]  /*0090*/  IMAD R0, R7, UR8, R8 ;  /* 0x0000000807007c24 */ /* 0x001fc8000f8e0208 */
[----:B--2---:R-:W-:Y:S01]  /*00a0*/  IMAD R7, R9, UR4, R0 ;  /* 0x0000000409077c24 */ /* 0x004fe2000f8e0200 */
[----:B------:R-:W-:-:S13]  /*00b0*/  ISETP.GE.AND P1, PT, R0, UR4, PT ;  /* 0x0000000400007c0c */ /* 0x000fda000bf26270 */
[----:B-1----:R-:W-:-:S04]  /*00c0*/  @!P1 IMAD.WIDE R2, R7, 0x4, R2 ;  /* 0x0000000407029825 */ /* 0x002fc800078e0202 */
[----:B----4-:R-:W-:Y:S02]  /*00d0*/  @!P1 IMAD.WIDE R4, R7, 0x4, R4 ;  /* 0x0000000407049825 */ /* 0x010fe400078e0204 */
[----:B---3--:R-:W2:Y:S04]  /*00e0*/  @!P1 LDG.E R2, desc[UR6][R2.64] ;  /* 0x0000000602029981 */ /* 0x008ea8000c1e1900 */
[----:B------:R-:W2:Y:S01]  /*00f0*/  @!P1 LDG.E R5, desc[UR6][R4.64] ;  /* 0x0000000604059981 */ /* 0x000ea2000c1e1900 */
[----:B------:R-:W0:Y:S01]  /*0100*/  S2UR UR5, SR_CgaCtaId ;  /* 0x00000000000579c3 */ /* 0x000e220000008800 */
[----:B------:R-:W-:Y:S01]  /*0110*/  IMAD.U32 R0, RZ, RZ, UR8 ;  /* 0x00000008ff007e24 */ /* 0x000fe2000f8e00ff */
[----:B------:R-:W-:Y:S01]  /*0120*/  UMOV UR4, 0x400 ;  /* 0x0000040000047882 */ /* 0x000fe20000000000 */
[----:B------:R-:W-:-:S03]  /*0130*/  IMAD.MOV.U32 R6, RZ, RZ, RZ ;  /* 0x000000ffff067224 */ /* 0x000fc600078e00ff */
[----:B------:R-:W-:Y:S01]  /*0140*/  ISETP.GE.U32.AND P0, PT, R0, 0x2, PT ;  /* 0x000000020000780c */ /* 0x000fe20003f06070 */
[----:B0-----:R-:W-:-:S06]  /*0150*/  ULEA UR4, UR5, UR4, 0x18 ;  /* 0x0000000405047291 */ /* 0x001fcc000f8ec0ff */
[----:B------:R-:W-:Y:S01]  /*0160*/  LEA R7, R8, UR4, 0x2 ;  /* 0x0000000408077c11 */ /* 0x000fe2000f8e10ff */
[----:B--2---:R-:W-:Y:S01]  /*0170*/  @!P1 FMUL R6, R2, R5 ;  /* 0x0000000502069220 */ /* 0x004fe20000400000 */
[----:B------:R-:W-:-:S04]  /*0180*/  ISETP.NE.AND P1, PT, R8, RZ, PT ;  /* 0x000000ff0800720c */ /* 0x000fc80003f25270 */
[----:B------:R0:W-:Y:S01]  /*0190*/  STS [R7], R6 ;  /* 0x0000000607007388 */ /* 0x0001e20000000800 */
[----:B------:R-:W-:Y:S06]  /*01a0*/  BAR.SYNC.DEFER_BLOCKING 0x0 ;  /* 0x0000000000007b1d */ /* 0x000fec0000010000 */
[----:B------:R-:W-:Y:S05]  /*01b0*/  @!P0 BRA `(.L_x_0) ;  /* 0x00000000002c8947 */ /* 0x000fea0003800000 */
.L_x_1:
[----:B------:R-:W-:-:S04]  /*01c0*/  SHF.R.U32.HI R5, RZ, 0x1, R0 ;  /* 0x00000001ff057819 */ /* 0x000fc80000011600 */
[----:B------:R-:W-:-:S13]  /*01d0*/  ISETP.GE.U32.AND P0, PT, R8, R5, PT ;  /* 0x000000050800720c */ /* 0x000fda0003f06070 */
[----:B------:R-:W-:Y:S01]  /*01e0*/  @!P0 LEA R2, R5, R7, 0x2 ;  /* 0x0000000705028211 */ /* 0x000fe200078e10ff */
[----:B------:R-:W-:Y:S05]  /*01f0*/  @!P0 LDS R3, [R7] ;  /* 0x0000000007038984 */ /* 0x000fea0000000800 */
[----:B------:R-:W1:Y:S02]  /*0200*/  @!P0 LDS R2, [R2] ;  /* 0x0000000002028984 */ /* 0x000e640000000800 */
[----:B-1----:R-:W-:-:S05]  /*0210*/  @!P0 FADD R4, R2, R3 ;  /* 0x0000000302048221 */ /* 0x002fca0000000000 */
[----:B------:R1:W-:Y:S01]  /*0220*/  @!P0 STS [R7], R4 ;  /* 0x0000000407008388 */ /* 0x0003e20000000800 */
[----:B------:R-:W-:Y:S01]  /*0230*/  BAR.SYNC.DEFER_BLOCKING 0x0 ;  /* 0x0000000000007b1d */ /* 0x000fe20000010000 */
[----:B------:R-:W-:Y:S02]  /*0240*/  ISETP.GT.U32.AND P0, PT, R0, 0x3, PT ;  /* 0x000000030000780c */ /* 0x000fe40003f04070 */
[----:B------:R-:W-:-:S11]  /*0250*/  MOV R0, R5 ;  /* 0x0000000500007202 */ /* 0x000fd60000000f00 */
[----:B-1----:R-:W-:Y:S05]  /*0260*/  @P0 BRA `(.L_x_1) ;  /* 0xfffffffc00d40947 */ /* 0x002fea000383ffff */
.L_x_0:
[----:B------:R-:W-:Y:S05]  /*0270*/  @P1 EXIT ;  /* 0x000000000000194d */ /* 0x000fea0003800000 */
[----:B------:R-:W1:Y:S01]  /*0280*/  S2UR UR5, SR_CgaCtaId ;  /* 0x00000000000579c3 */ /* 0x000e620000008800 */
[----:B------:R-:W-:-:S07]  /*0290*/  UMOV UR4, 0x400 ;  /* 0x0000040000047882 */ /* 0x000fce0000000000 */
[----:B------:R-:W2:Y:S01]  /*02a0*/  LDC.64 R2, c[0x0][0x390] ;  /* 0x0000e400ff027b82 */ /* 0x000ea20000000a00 */
[----:B-1----:R-:W-:Y:S01]  /*02b0*/  ULEA UR4, UR5, UR4, 0x18 ;  /* 0x0000000405047291 */ /* 0x002fe2000f8ec0ff */
[----:B--2---:R-:W-:-:S08]  /*02c0*/  IMAD.WIDE.U32 R2, R9, 0x4, R2 ;  /* 0x0000000409027825 */ /* 0x004fd000078e0002 */
[----:B------:R-:W1:Y:S04]  /*02d0*/  LDS R5, [UR4] ;  /* 0x00000004ff057984 */ /* 0x000e680008000800 */
[----:B-1----:R-:W-:Y:S01]  /*02e0*/  REDG.E.ADD.F32.FTZ.RN.STRONG.GPU desc[UR6][R2.64], R5 ;  /* 0x00000005020079a6 */ /* 0x002fe2000c12f306 */
[----:B------:R-:W-:Y:S05]  /*02f0*/  EXIT ;  /* 0x000000000000794d */ /* 0x000fea0003800000 */
.L_x_2:
[----:B------:R-:W-:-:S00]  /*0300*/  BRA `(.L_x_2) ;  /* 0xfffffffc00fc7947 */ /* 0x000fc0000383ffff */
[----:B------:R-:W-:-:S00]  /*0310*/  NOP ;  /* 0x0000000000007918 */ /* 0x000fc00000000000 */
        /* <DEDUP_REMOVED lines=14> */
.L_x_3:


//--------------------- .nv.shared.dot_product    --------------------------
	.section	.nv.shared.dot_product,"aw",@nobits
	.sectionflags	@""
	.align	4
.nv.shared.dot_product:
	.zero		5120


//--------------------- .nv.shared.reserved.0     --------------------------
	.section	.nv.shared.reserved.0,"aw",@nobits
	.weak		__nv_reservedSMEM_offset_0_alias
	.size		__nv_reservedSMEM_offset_0_alias, 0, 64
	.other		__nv_reservedSMEM_offset_0_alias,@"STO_CUDA_RESERVED_SHARED STV_DEFAULT"
__nv_reservedSMEM_offset_0_alias:
	.zero		0
	.zero		64


//--------------------- .nv.constant0.dot_product --------------------------
	.section	.nv.constant0.dot_product,"a",@progbits
	.sectionflags	@""
	.align	4
.nv.constant0.dot_product:
	.zero		924


//--------------------- SYMBOLS --------------------------

	.type		.nv.reservedSmem.offset0,@object
	.size		.nv.reservedSmem.offset0,0x4
	.type		.nv.reservedSmem.cap,@object
	.size		.nv.reservedSmem.cap,0x4
